//
// Generated by NVIDIA NVVM Compiler
//
// Compiler Build ID: CL-36424714
// Cuda compilation tools, release 13.0, V13.0.88
// Based on NVVM 20.0.0
//

.version 9.0
.target sm_100
.address_size 64

	// .globl	_Z6kernelPfS_S_ii

.visible .entry _Z6kernelPfS_S_ii(
	.param .u64 .ptr .align 1 _Z6kernelPfS_S_ii_param_0,
	.param .u64 .ptr .align 1 _Z6kernelPfS_S_ii_param_1,
	.param .u64 .ptr .align 1 _Z6kernelPfS_S_ii_param_2,
	.param .u32 _Z6kernelPfS_S_ii_param_3,
	.param .u32 _Z6kernelPfS_S_ii_param_4
)
{
	.reg .pred 	%p<2>;
	.reg .b32 	%r<8>;
	.reg .b32 	%f<4>;
	.reg .b64 	%rd<12>;

	ld.param.u64 	%rd1, [_Z6kernelPfS_S_ii_param_0];
	ld.param.u64 	%rd2, [_Z6kernelPfS_S_ii_param_1];
	ld.param.u64 	%rd3, [_Z6kernelPfS_S_ii_param_2];
	ld.param.u32 	%r3, [_Z6kernelPfS_S_ii_param_3];
	ld.param.u32 	%r4, [_Z6kernelPfS_S_ii_param_4];
	mov.u32 	%r5, %tid.x;
	mov.u32 	%r6, %ntid.x;
	mov.u32 	%r7, %ctaid.x;
	mad.lo.s32 	%r1, %r6, %r7, %r5;
	add.s32 	%r2, %r4, %r1;
	setp.ge.s32 	%p1, %r2, %r3;
	@%p1 bra 	$L__BB0_2;
	cvta.to.global.u64 	%rd4, %rd1;
	cvta.to.global.u64 	%rd5, %rd2;
	cvta.to.global.u64 	%rd6, %rd3;
	mul.wide.s32 	%rd7, %r1, 4;
	add.s64 	%rd8, %rd4, %rd7;
	ld.global.f32 	%f1, [%rd8];
	add.s64 	%rd9, %rd5, %rd7;
	ld.global.f32 	%f2, [%rd9];
	add.f32 	%f3, %f1, %f2;
	mul.wide.s32 	%rd10, %r2, 4;
	add.s64 	%rd11, %rd6, %rd10;
	st.global.f32 	[%rd11], %f3;
$L__BB0_2:
	ret;

}


// ===== COMPILED SASS (sm_100) =====

	.target	sm_100

	.elftype	@"ET_EXEC"


//--------------------- .note.nv.tkinfo           --------------------------
	.section	.note.nv.tkinfo,"",@"SHT_NOTE"
	.sectionflags	@"SHF_NOTE_NV_TKINFO"
	.tkinfo
        /*0018*/ 	.word	0x00000002
        /*0030*/ 	.string	""
        /*0030*/ 	.string	"ptxas"
        /*0030*/ 	.string	"Cuda compilation tools, release 13.0, V13.0.88"
        /*0030*/ 	.string	"Build cuda_13.0.r13.0/compiler.36424714_0"
        /*0030*/ 	.string	"-arch sm_100 -m 64 "



//--------------------- .note.nv.cuinfo           --------------------------
	.section	.note.nv.cuinfo,"",@"SHT_NOTE"
	.sectionflags	@"SHF_NOTE_NV_CUINFO"
        /*0018*/ 	.short	0x0002
        /*001a*/ 	.short	0x0064
        /*001c*/ 	.short	0x0082
	.zero		2


//--------------------- .nv.info                  --------------------------
	.section	.nv.info,"",@"SHT_CUDA_INFO"
	.align	4


	//----- nvinfo : EIATTR_REGCOUNT
	.align		4
        /*0000*/ 	.byte	0x04, 0x2f
        /*0002*/ 	.short	(.L_1 - .L_0)
	.align		4
.L_0:
        /*0004*/ 	.word	index@(_Z6kernelPfS_S_ii)
        /*0008*/ 	.word	0x0000000c


	//----- nvinfo : EIATTR_FRAME_SIZE
	.align		4
.L_1:
        /*000c*/ 	.byte	0x04, 0x11
        /*000e*/ 	.short	(.L_3 - .L_2)
	.align		4
.L_2:
        /*0010*/ 	.word	index@(_Z6kernelPfS_S_ii)
        /*0014*/ 	.word	0x00000000


	//----- nvinfo : EIATTR_MIN_STACK_SIZE
	.align		4
.L_3:
        /*0018*/ 	.byte	0x04, 0x12
        /*001a*/ 	.short	(.L_5 - .L_4)
	.align		4
.L_4:
        /*001c*/ 	.word	index@(_Z6kernelPfS_S_ii)
        /*0020*/ 	.word	0x00000000
.L_5:


//--------------------- .nv.compat                --------------------------
	.section	.nv.compat,"",@"SHT_CUDA_COMPAT_INFO"
	.align	4
        /*0000*/ 	.byte	0x02, 0x09, 0x00, 0x00, 0x02, 0x02, 0x01, 0x00, 0x02, 0x05, 0x05, 0x00, 0x03, 0x07, 0x01, 0x01
        /*0010*/ 	.byte	0x02, 0x03, 0x00, 0x00, 0x02, 0x06, 0x01, 0x00, 0x04, 0x0b, 0x08, 0x00, 0x09, 0x00, 0x00, 0x00
        /*0020*/ 	.byte	0x00, 0x00, 0x00, 0x00


//--------------------- .nv.info._Z6kernelPfS_S_ii --------------------------
	.section	.nv.info._Z6kernelPfS_S_ii,"",@"SHT_CUDA_INFO"
	.sectionflags	@""
	.align	4


	//----- nvinfo : EIATTR_CUDA_API_VERSION
	.align		4
        /*0000*/ 	.byte	0x04, 0x37
        /*0002*/ 	.short	(.L_7 - .L_6)
.L_6:
        /*0004*/ 	.word	0x00000082


	//----- nvinfo : EIATTR_KPARAM_INFO
	.align		4
.L_7:
        /*0008*/ 	.byte	0x04, 0x17
        /*000a*/ 	.short	(.L_9 - .L_8)
.L_8:
        /*000c*/ 	.word	0x00000000
        /*0010*/ 	.short	0x0004
        /*0012*/ 	.short	0x001c
        /*0014*/ 	.byte	0x00, 0xf0, 0x11, 0x00


	//----- nvinfo : EIATTR_KPARAM_INFO
	.align		4
.L_9:
        /*0018*/ 	.byte	0x04, 0x17
        /*001a*/ 	.short	(.L_11 - .L_10)
.L_10:
        /*001c*/ 	.word	0x00000000
        /*0020*/ 	.short	0x0003
        /*0022*/ 	.short	0x0018
        /*0024*/ 	.byte	0x00, 0xf0, 0x11, 0x00


	//----- nvinfo : EIATTR_KPARAM_INFO
	.align		4
.L_11:
        /*0028*/ 	.byte	0x04, 0x17
        /*002a*/ 	.short	(.L_13 - .L_12)
.L_12:
        /*002c*/ 	.word	0x00000000
        /*0030*/ 	.short	0x0002
        /*0032*/ 	.short	0x0010
        /*0034*/ 	.byte	0x00, 0xf5, 0x21, 0x00


	//----- nvinfo : EIATTR_KPARAM_INFO
	.align		4
.L_13:
        /*0038*/ 	.byte	0x04, 0x17
        /*003a*/ 	.short	(.L_15 - .L_14)
.L_14:
        /*003c*/ 	.word	0x00000000
        /*0040*/ 	.short	0x0001
        /*0042*/ 	.short	0x0008
        /*0044*/ 	.byte	0x00, 0xf5, 0x21, 0x00


	//----- nvinfo : EIATTR_KPARAM_INFO
	.align		4
.L_15:
        /*0048*/ 	.byte	0x04, 0x17
        /*004a*/ 	.short	(.L_17 - .L_16)
.L_16:
        /*004c*/ 	.word	0x00000000
        /*0050*/ 	.short	0x0000
        /*0052*/ 	.short	0x0000
        /*0054*/ 	.byte	0x00, 0xf5, 0x21, 0x00


	//----- nvinfo : EIATTR_SPARSE_MMA_MASK
	.align		4
.L_17:
        /*0058*/ 	.byte	0x03, 0x50
        /*005a*/ 	.short	0x0000


	//----- nvinfo : EIATTR_MAXREG_COUNT
	.align		4
        /*005c*/ 	.byte	0x03, 0x1b
        /*005e*/ 	.short	0x00ff


	//----- nvinfo : EIATTR_MERCURY_ISA_VERSION
	.align		4
        /*0060*/ 	.byte	0x03, 0x5f
        /*0062*/ 	.short	0x0101


	//----- nvinfo : EIATTR_VRC_CTA_INIT_COUNT
	.align		4
        /*0064*/ 	.byte	0x02, 0x4a
	.zero		1
	.zero		1


	//----- nvinfo : EIATTR_EXIT_INSTR_OFFSETS
	.align		4
        /*0068*/ 	.byte	0x04, 0x1c
        /*006a*/ 	.short	(.L_19 - .L_18)


	//   ....[0]....
.L_18:
        /*006c*/ 	.word	0x00000080


	//   ....[1]....
        /*0070*/ 	.word	0x00000140


	//----- nvinfo : EIATTR_CBANK_PARAM_SIZE
	.align		4
.L_19:
        /*0074*/ 	.byte	0x03, 0x19
        /*0076*/ 	.short	0x0020


	//----- nvinfo : EIATTR_PARAM_CBANK
	.align		4
        /*0078*/ 	.byte	0x04, 0x0a
        /*007a*/ 	.short	(.L_21 - .L_20)
	.align		4
.L_20:
        /*007c*/ 	.word	index@(.nv.constant0._Z6kernelPfS_S_ii)
        /*0080*/ 	.short	0x0380
        /*0082*/ 	.short	0x0020


	//----- nvinfo : EIATTR_SW_WAR
	.align		4
.L_21:
        /*0084*/ 	.byte	0x04, 0x36
        /*0086*/ 	.short	(.L_23 - .L_22)
.L_22:
        /*0088*/ 	.word	0x00000008
.L_23:


//--------------------- .nv.callgraph             --------------------------
	.section	.nv.callgraph,"",@"SHT_CUDA_CALLGRAPH"
	.align	4
	.sectionentsize	8
	.align		4
        /*0000*/ 	.word	0x00000000
	.align		4
        /*0004*/ 	.word	0xffffffff
	.align		4
        /*0008*/ 	.word	0x00000000
	.align		4
        /*000c*/ 	.word	0xfffffffe
	.align		4
        /*0010*/ 	.word	0x00000000
	.align		4
        /*0014*/ 	.word	0xfffffffd
	.align		4
        /*0018*/ 	.word	0x00000000
	.align		4
        /*001c*/ 	.word	0xfffffffc


//--------------------- .text._Z6kernelPfS_S_ii   --------------------------
	.section	.text._Z6kernelPfS_S_ii,"ax",@progbits
	.align	128
        .global         _Z6kernelPfS_S_ii
        .type           _Z6kernelPfS_S_ii,@function
        .size           _Z6kernelPfS_S_ii,(.L_x_1 - _Z6kernelPfS_S_ii)
        .other          _Z6kernelPfS_S_ii,@"STO_CUDA_ENTRY STV_DEFAULT"
_Z6kernelPfS_S_ii:
.text._Z6kernelPfS_S_ii:
[----:B------:R-:W-:Y:S01]  /*0000*/  LDC R1, c[0x0][0x37c] ;  /* 0x0000df00ff017b82 */ /* 0x000fe20000000800 */
[----:B------:R-:W0:Y:S01]  /*0010*/  S2R R7, SR_TID.X ;  /* 0x0000000000077919 */ /* 0x000e220000002100 */
[----:B------:R-:W0:Y:S01]  /*0020*/  LDCU UR4, c[0x0][0x360] ;  /* 0x00006c00ff0477ac */ /* 0x000e220008000800 */
[----:B------:R-:W0:Y:S01]  /*0030*/  S2R R0, SR_CTAID.X ;  /* 0x0000000000007919 */ /* 0x000e220000002500 */
[----:B------:R-:W1:Y:S01]  /*0040*/  LDCU.64 UR6, c[0x0][0x398] ;  /* 0x00007300ff0677ac */ /* 0x000e620008000a00 */
[----:B0-----:R-:W-:-:S05]  /*0050*/  IMAD R7, R0, UR4, R7 ;  /* 0x0000000400077c24 */ /* 0x001fca000f8e0207 */
[----:B-1----:R-:W-:-:S04]  /*0060*/  IADD3 R9, PT, PT, R7, UR7, RZ ;  /* 0x0000000707097c10 */ /* 0x002fc8000fffe0ff */
[----:B------:R-:W-:-:S13]  /*0070*/  ISETP.GE.AND P0, PT, R9, UR6, PT ;  /* 0x0000000609007c0c */ /* 0x000fda000bf06270 */
[----:B------:R-:W-:Y:S05]  /*0080*/  @P0 EXIT ;  /* 0x000000000000094d */ /* 0x000fea0003800000 */
[----:B------:R-:W0:Y:S01]  /*0090*/  LDC.64 R2, c[0x0][0x380] ;  /* 0x0000e000ff027b82 */ /* 0x000e220000000a00 */
[----:B------:R-:W1:Y:S07]  /*00a0*/  LDCU.64 UR4, c[0x0][0x358] ;  /* 0x00006b00ff0477ac */ /* 0x000e6e0008000a00 */
[----:B------:R-:W2:Y:S01]  /*00b0*/  LDC.64 R4, c[0x0][0x388] ;  /* 0x0000e200ff047b82 */ /* 0x000ea20000000a00 */
[----:B0-----:R-:W-:-:S06]  /*00c0*/  IMAD.WIDE R2, R7, 0x4, R2 ;  /* 0x0000000407027825 */ /* 0x001fcc00078e0202 */
[----:B-1----:R-:W3:Y:S01]  /*00d0*/  LDG.E R2, desc[UR4][R2.64] ;  /* 0x0000000402027981 */ /* 0x002ee2000c1e1900 */
[----:B--2---:R-:W-:Y:S02]  /*00e0*/  IMAD.WIDE R4, R7, 0x4, R4 ;  /* 0x0000000407047825 */ /* 0x004fe400078e0204 */
[----:B------:R-:W0:Y:S04]  /*00f0*/  LDC.64 R6, c[0x0][0x390] ;  /* 0x0000e400ff067b82 */ /* 0x000e280000000a00 */
[----:B------:R-:W3:Y:S01]  /*0100*/  LDG.E R5, desc[UR4][R4.64] ;  /* 0x0000000404057981 */ /* 0x000ee2000c1e1900 */
[----:B0-----:R-:W-:-:S04]  /*0110*/  IMAD.WIDE R6, R9, 0x4, R6 ;  /* 0x0000000409067825 */ /* 0x001fc800078e0206 */
[----:B---3--:R-:W-:-:S05]  /*0120*/  FADD R9, R2, R5 ;  /* 0x0000000502097221 */ /* 0x008fca0000000000 */
[----:B------:R-:W-:Y:S01]  /*0130*/  STG.E desc[UR4][R6.64], R9 ;  /* 0x0000000906007986 */ /* 0x000fe2000c101904 */
[----:B------:R-:W-:Y:S05]  /*0140*/  EXIT ;  /* 0x000000000000794d */ /* 0x000fea0003800000 */
.L_x_0:
[----:B------:R-:W-:-:S00]  /*0150*/  BRA `(.L_x_0) ;  /* 0xfffffffc00fc7947 */ /* 0x000fc0000383ffff */
[----:B------:R-:W-:-:S00]  /*0160*/  NOP ;  /* 0x0000000000007918 */ /* 0x000fc00000000000 */
        /* <DEDUP_REMOVED lines=9> */
.L_x_1:


//--------------------- .nv.shared.reserved.0     --------------------------
	.section	.nv.shared.reserved.0,"aw",@nobits
	.weak		__nv_reservedSMEM_offset_0_alias
	.size		__nv_reservedSMEM_offset_0_alias, 0, 64
	.other		__nv_reservedSMEM_offset_0_alias,@"STO_CUDA_RESERVED_SHARED STV_DEFAULT"
__nv_reservedSMEM_offset_0_alias:
	.zero		0
	.zero		64


//--------------------- .nv.constant0._Z6kernelPfS_S_ii --------------------------
	.section	.nv.constant0._Z6kernelPfS_S_ii,"a",@progbits
	.sectionflags	@""
	.align	4
.nv.constant0._Z6kernelPfS_S_ii:
	.zero		928


//--------------------- SYMBOLS --------------------------

	.type		.nv.reservedSmem.offset0,@object
	.size		.nv.reservedSmem.offset0,0x4
